//
// Generated by NVIDIA NVVM Compiler
//
// Compiler Build ID: CL-36424714
// Cuda compilation tools, release 13.0, V13.0.88
// Based on NVVM 20.0.0
//

.version 9.0
.target sm_100
.address_size 64

	// .globl	_Z8cuda_addPiS_

.visible .entry _Z8cuda_addPiS_(
	.param .u64 .ptr .align 1 _Z8cuda_addPiS__param_0,
	.param .u64 .ptr .align 1 _Z8cuda_addPiS__param_1
)
{


	ret;

}


// ===== COMPILED SASS (sm_100) =====

	.target	sm_100

	.elftype	@"ET_EXEC"


//--------------------- .note.nv.tkinfo           --------------------------
	.section	.note.nv.tkinfo,"",@"SHT_NOTE"
	.sectionflags	@"SHF_NOTE_NV_TKINFO"
	.tkinfo
        /*0018*/ 	.word	0x00000002
        /*0030*/ 	.string	""
        /*0030*/ 	.string	"ptxas"
        /*0030*/ 	.string	"Cuda compilation tools, release 13.0, V13.0.88"
        /*0030*/ 	.string	"Build cuda_13.0.r13.0/compiler.36424714_0"
        /*0030*/ 	.string	"-arch sm_100 -m 64 "



//--------------------- .note.nv.cuinfo           --------------------------
	.section	.note.nv.cuinfo,"",@"SHT_NOTE"
	.sectionflags	@"SHF_NOTE_NV_CUINFO"
        /*0018*/ 	.short	0x0002
        /*001a*/ 	.short	0x0064
        /*001c*/ 	.short	0x0082
	.zero		2


//--------------------- .nv.info                  --------------------------
	.section	.nv.info,"",@"SHT_CUDA_INFO"
	.align	4


	//----- nvinfo : EIATTR_REGCOUNT
	.align		4
        /*0000*/ 	.byte	0x04, 0x2f
        /*0002*/ 	.short	(.L_1 - .L_0)
	.align		4
.L_0:
        /*0004*/ 	.word	index@(_Z8cuda_addPiS_)
        /*0008*/ 	.word	0x00000004


	//----- nvinfo : EIATTR_FRAME_SIZE
	.align		4
.L_1:
        /*000c*/ 	.byte	0x04, 0x11
        /*000e*/ 	.short	(.L_3 - .L_2)
	.align		4
.L_2:
        /*0010*/ 	.word	index@(_Z8cuda_addPiS_)
        /*0014*/ 	.word	0x00000000


	//----- nvinfo : EIATTR_MIN_STACK_SIZE
	.align		4
.L_3:
        /*0018*/ 	.byte	0x04, 0x12
        /*001a*/ 	.short	(.L_5 - .L_4)
	.align		4
.L_4:
        /*001c*/ 	.word	index@(_Z8cuda_addPiS_)
        /*0020*/ 	.word	0x00000000
.L_5:


//--------------------- .nv.compat                --------------------------
	.section	.nv.compat,"",@"SHT_CUDA_COMPAT_INFO"
	.align	4
        /*0000*/ 	.byte	0x02, 0x09, 0x00, 0x00, 0x02, 0x02, 0x01, 0x00, 0x02, 0x05, 0x05, 0x00, 0x03, 0x07, 0x01, 0x01
        /*0010*/ 	.byte	0x02, 0x03, 0x00, 0x00, 0x02, 0x06, 0x01, 0x00, 0x04, 0x0b, 0x08, 0x00, 0x09, 0x00, 0x00, 0x00
        /*0020*/ 	.byte	0x00, 0x00, 0x00, 0x00


//--------------------- .nv.info._Z8cuda_addPiS_  --------------------------
	.section	.nv.info._Z8cuda_addPiS_,"",@"SHT_CUDA_INFO"
	.sectionflags	@""
	.align	4


	//----- nvinfo : EIATTR_CUDA_API_VERSION
	.align		4
        /*0000*/ 	.byte	0x04, 0x37
        /*0002*/ 	.short	(.L_7 - .L_6)
.L_6:
        /*0004*/ 	.word	0x00000082


	//----- nvinfo : EIATTR_KPARAM_INFO
	.align		4
.L_7:
        /*0008*/ 	.byte	0x04, 0x17
        /*000a*/ 	.short	(.L_9 - .L_8)
.L_8:
        /*000c*/ 	.word	0x00000000
        /*0010*/ 	.short	0x0001
        /*0012*/ 	.short	0x0008
        /*0014*/ 	.byte	0x00, 0xf5, 0x21, 0x00


	//----- nvinfo : EIATTR_KPARAM_INFO
	.align		4
.L_9:
        /*0018*/ 	.byte	0x04, 0x17
        /*001a*/ 	.short	(.L_11 - .L_10)
.L_10:
        /*001c*/ 	.word	0x00000000
        /*0020*/ 	.short	0x0000
        /*0022*/ 	.short	0x0000
        /*0024*/ 	.byte	0x00, 0xf5, 0x21, 0x00


	//----- nvinfo : EIATTR_SPARSE_MMA_MASK
	.align		4
.L_11:
        /*0028*/ 	.byte	0x03, 0x50
        /*002a*/ 	.short	0x0000


	//----- nvinfo : EIATTR_MAXREG_COUNT
	.align		4
        /*002c*/ 	.byte	0x03, 0x1b
        /*002e*/ 	.short	0x00ff


	//----- nvinfo : EIATTR_MERCURY_ISA_VERSION
	.align		4
        /*0030*/ 	.byte	0x03, 0x5f
        /*0032*/ 	.short	0x0101


	//----- nvinfo : EIATTR_VRC_CTA_INIT_COUNT
	.align		4
        /*0034*/ 	.byte	0x02, 0x4a
	.zero		1
	.zero		1


	//----- nvinfo : EIATTR_EXIT_INSTR_OFFSETS
	.align		4
        /*0038*/ 	.byte	0x04, 0x1c
        /*003a*/ 	.short	(.L_13 - .L_12)


	//   ....[0]....
.L_12:
        /*003c*/ 	.word	0x00000010


	//----- nvinfo : EIATTR_CBANK_PARAM_SIZE
	.align		4
.L_13:
        /*0040*/ 	.byte	0x03, 0x19
        /*0042*/ 	.short	0x0010


	//----- nvinfo : EIATTR_PARAM_CBANK
	.align		4
        /*0044*/ 	.byte	0x04, 0x0a
        /*0046*/ 	.short	(.L_15 - .L_14)
	.align		4
.L_14:
        /*0048*/ 	.word	index@(.nv.constant0._Z8cuda_addPiS_)
        /*004c*/ 	.short	0x0380
        /*004e*/ 	.short	0x0010


	//----- nvinfo : EIATTR_SW_WAR
	.align		4
.L_15:
        /*0050*/ 	.byte	0x04, 0x36
        /*0052*/ 	.short	(.L_17 - .L_16)
.L_16:
        /*0054*/ 	.word	0x00000008
.L_17:


//--------------------- .nv.callgraph             --------------------------
	.section	.nv.callgraph,"",@"SHT_CUDA_CALLGRAPH"
	.align	4
	.sectionentsize	8
	.align		4
        /*0000*/ 	.word	0x00000000
	.align		4
        /*0004*/ 	.word	0xffffffff
	.align		4
        /*0008*/ 	.word	0x00000000
	.align		4
        /*000c*/ 	.word	0xfffffffe
	.align		4
        /*0010*/ 	.word	0x00000000
	.align		4
        /*0014*/ 	.word	0xfffffffd
	.align		4
        /*0018*/ 	.word	0x00000000
	.align		4
        /*001c*/ 	.word	0xfffffffc


//--------------------- .text._Z8cuda_addPiS_     --------------------------
	.section	.text._Z8cuda_addPiS_,"ax",@progbits
	.align	128
        .global         _Z8cuda_addPiS_
        .type           _Z8cuda_addPiS_,@function
        .size           _Z8cuda_addPiS_,(.L_x_1 - _Z8cuda_addPiS_)
        .other          _Z8cuda_addPiS_,@"STO_CUDA_ENTRY STV_DEFAULT"
_Z8cuda_addPiS_:
.text._Z8cuda_addPiS_:
[----:B------:R-:W-:Y:S01]  /*0000*/  LDC R1, c[0x0][0x37c] ;  /* 0x0000df00ff017b82 */ /* 0x000fe20000000800 */
[----:B------:R-:W-:Y:S05]  /*0010*/  EXIT ;  /* 0x000000000000794d */ /* 0x000fea0003800000 */
.L_x_0:
[----:B------:R-:W-:-:S00]  /*0020*/  BRA `(.L_x_0) ;  /* 0xfffffffc00fc7947 */ /* 0x000fc0000383ffff */
[----:B------:R-:W-:-:S00]  /*0030*/  NOP ;  /* 0x0000000000007918 */ /* 0x000fc00000000000 */
        /* <DEDUP_REMOVED lines=12> */
.L_x_1:


//--------------------- .nv.shared.reserved.0     --------------------------
	.section	.nv.shared.reserved.0,"aw",@nobits
	.weak		__nv_reservedSMEM_offset_0_alias
	.size		__nv_reservedSMEM_offset_0_alias, 0, 64
	.other		__nv_reservedSMEM_offset_0_alias,@"STO_CUDA_RESERVED_SHARED STV_DEFAULT"
__nv_reservedSMEM_offset_0_alias:
	.zero		0
	.zero		64


//--------------------- .nv.constant0._Z8cuda_addPiS_ --------------------------
	.section	.nv.constant0._Z8cuda_addPiS_,"a",@progbits
	.sectionflags	@""
	.align	4
.nv.constant0._Z8cuda_addPiS_:
	.zero		912


//--------------------- SYMBOLS --------------------------

	.type		.nv.reservedSmem.offset0,@object
	.size		.nv.reservedSmem.offset0,0x4
